	.headerflags	@"EF_CUDA_TEXMODE_UNIFIED EF_CUDA_64BIT_ADDRESS EF_CUDA_ACCELERATORS EF_CUDA_SM90 EF_CUDA_VIRTUAL_SM(EF_CUDA_SM90)"
	.elftype	@"ET_EXEC"


//--------------------- .nv.info                  --------------------------
	.section	.nv.info,"",@"SHT_CUDA_INFO"
	.align	4


	//----- nvinfo : EIATTR_REGCOUNT
	.align		4
        /*0000*/ 	.byte	0x04, 0x2f
        /*0002*/ 	.short	(.L_1 - .L_0)
	.align		4
.L_0:
        /*0004*/ 	.word	index@(triton_poi_fused_ne_pow_0)
        /*0008*/ 	.word	0x0000000e


	//----- nvinfo : EIATTR_MIN_STACK_SIZE
	.align		4
.L_1:
        /*000c*/ 	.byte	0x04, 0x12
        /*000e*/ 	.short	(.L_3 - .L_2)
	.align		4
.L_2:
        /*0010*/ 	.word	index@(triton_poi_fused_ne_pow_0)
        /*0014*/ 	.word	0x00000000


	//----- nvinfo : EIATTR_FRAME_SIZE
	.align		4
.L_3:
        /*0018*/ 	.byte	0x04, 0x11
        /*001a*/ 	.short	(.L_5 - .L_4)
	.align		4
.L_4:
        /*001c*/ 	.word	index@(triton_poi_fused_ne_pow_0)
        /*0020*/ 	.word	0x00000000


	//----- nvinfo : EIATTR_MIN_STACK_SIZE
	.align		4
.L_5:
        /*0024*/ 	.byte	0x04, 0x12
        /*0026*/ 	.short	(.L_7 - .L_6)
	.align		4
.L_6:
        /*0028*/ 	.word	index@(triton_poi_fused_ne_pow_0)
        /*002c*/ 	.word	0x00000000
.L_7:


//--------------------- .nv.info.triton_poi_fused_ne_pow_0 --------------------------
	.section	.nv.info.triton_poi_fused_ne_pow_0,"",@"SHT_CUDA_INFO"
	.sectionflags	@""
	.align	4


	//----- nvinfo : EIATTR_CUDA_API_VERSION
	.align		4
        /*0000*/ 	.byte	0x04, 0x37
        /*0002*/ 	.short	(.L_9 - .L_8)
.L_8:
        /*0004*/ 	.word	0x0000007c


	//----- nvinfo : EIATTR_KPARAM_INFO
	.align		4
.L_9:
        /*0008*/ 	.byte	0x04, 0x17
        /*000a*/ 	.short	(.L_11 - .L_10)
.L_10:
        /*000c*/ 	.word	0x00000000
        /*0010*/ 	.short	0x0003
        /*0012*/ 	.short	0x0018
        /*0014*/ 	.byte	0x00, 0xf0, 0x11, 0x00


	//----- nvinfo : EIATTR_KPARAM_INFO
	.align		4
.L_11:
        /*0018*/ 	.byte	0x04, 0x17
        /*001a*/ 	.short	(.L_13 - .L_12)
.L_12:
        /*001c*/ 	.word	0x00000000
        /*0020*/ 	.short	0x0002
        /*0022*/ 	.short	0x0010
        /*0024*/ 	.byte	0x00, 0xf4, 0x21, 0x00


	//----- nvinfo : EIATTR_KPARAM_INFO
	.align		4
.L_13:
        /*0028*/ 	.byte	0x04, 0x17
        /*002a*/ 	.short	(.L_15 - .L_14)
.L_14:
        /*002c*/ 	.word	0x00000000
        /*0030*/ 	.short	0x0001
        /*0032*/ 	.short	0x0008
        /*0034*/ 	.byte	0x00, 0xf4, 0x21, 0x00


	//----- nvinfo : EIATTR_KPARAM_INFO
	.align		4
.L_15:
        /*0038*/ 	.byte	0x04, 0x17
        /*003a*/ 	.short	(.L_17 - .L_16)
.L_16:
        /*003c*/ 	.word	0x00000000
        /*0040*/ 	.short	0x0000
        /*0042*/ 	.short	0x0000
        /*0044*/ 	.byte	0x00, 0xf4, 0x21, 0x00


	//----- nvinfo : EIATTR_SPARSE_MMA_MASK
	.align		4
.L_17:
        /*0048*/ 	.byte	0x03, 0x50
        /*004a*/ 	.short	0x0000


	//----- nvinfo : EIATTR_MAXREG_COUNT
	.align		4
        /*004c*/ 	.byte	0x03, 0x1b
        /*004e*/ 	.short	0x00ff


	//----- nvinfo : EIATTR_EXIT_INSTR_OFFSETS
	.align		4
        /*0050*/ 	.byte	0x04, 0x1c
        /*0052*/ 	.short	(.L_19 - .L_18)


	//   ....[0]....
.L_18:
        /*0054*/ 	.word	0x00000190


	//   ....[1]....
        /*0058*/ 	.word	0x000001b0


	//----- nvinfo : EIATTR_REQNTID
	.align		4
.L_19:
        /*005c*/ 	.byte	0x04, 0x10
        /*005e*/ 	.short	(.L_21 - .L_20)
.L_20:
        /*0060*/ 	.word	0x00000080
        /*0064*/ 	.word	0x00000001
        /*0068*/ 	.word	0x00000001


	//----- nvinfo : EIATTR_CBANK_PARAM_SIZE
	.align		4
.L_21:
        /*006c*/ 	.byte	0x03, 0x19
        /*006e*/ 	.short	0x001c


	//----- nvinfo : EIATTR_PARAM_CBANK
	.align		4
        /*0070*/ 	.byte	0x04, 0x0a
        /*0072*/ 	.short	(.L_23 - .L_22)
	.align		4
.L_22:
        /*0074*/ 	.word	index@(.nv.constant0.triton_poi_fused_ne_pow_0)
        /*0078*/ 	.short	0x0210
        /*007a*/ 	.short	0x001c


	//----- nvinfo : EIATTR_SW_WAR
	.align		4
.L_23:
        /*007c*/ 	.byte	0x04, 0x36
        /*007e*/ 	.short	(.L_25 - .L_24)
.L_24:
        /*0080*/ 	.word	0x00000008
.L_25:


//--------------------- .nv.callgraph             --------------------------
	.section	.nv.callgraph,"",@"SHT_CUDA_CALLGRAPH"
	.align	4
	.sectionentsize	8
	.align		4
        /*0000*/ 	.word	0x00000000
	.align		4
        /*0004*/ 	.word	0xffffffff
	.align		4
        /*0008*/ 	.word	0x00000000
	.align		4
        /*000c*/ 	.word	0xfffffffe
	.align		4
        /*0010*/ 	.word	0x00000000
	.align		4
        /*0014*/ 	.word	0xfffffffd
	.align		4
        /*0018*/ 	.word	0x00000000
	.align		4
        /*001c*/ 	.word	0xfffffffc


//--------------------- .text.triton_poi_fused_ne_pow_0 --------------------------
	.section	.text.triton_poi_fused_ne_pow_0,"ax",@progbits
	.align	128
        .global         triton_poi_fused_ne_pow_0
        .type           triton_poi_fused_ne_pow_0,@function
        .size           triton_poi_fused_ne_pow_0,(.L_x_1 - triton_poi_fused_ne_pow_0)
        .other          triton_poi_fused_ne_pow_0,@"STO_CUDA_ENTRY STV_DEFAULT"
triton_poi_fused_ne_pow_0:
.text.triton_poi_fused_ne_pow_0:
[----:B------:R-:W0:Y:S02]  /*0000*/  LDC R1, c[0x0][0x28] ;  /* 0x00000a00ff017b82 */ /* 0x000e240000000800 */
[----:B------:R-:W1:Y:S01]  /*0010*/  S2R R0, SR_TID.X ;  /* 0x0000000000007919 */ /* 0x000e620000002100 */
[----:B------:R-:W2:Y:S01]  /*0020*/  LDC.64 R2, c[0x0][0x210] ;  /* 0x00008400ff027b82 */ /* 0x000ea20000000a00 */
[----:B------:R-:W-:Y:S01]  /*0030*/  CS2R R8, SRZ ;  /* 0x0000000000087805 */ /* 0x000fe2000001ff00 */
[----:B------:R-:W-:Y:S01]  /*0040*/  ULDC.64 UR4, c[0x0][0x208] ;  /* 0x0000820000047ab9 */ /* 0x000fe20000000a00 */
[----:B------:R-:W3:Y:S01]  /*0050*/  S2R R7, SR_CTAID.X ;  /* 0x0000000000077919 */ /* 0x000ee20000002500 */
[----:B------:R-:W-:-:S04]  /*0060*/  ULDC.64 UR6, c[0x0][0x220] ;  /* 0x0000880000067ab9 */ /* 0x000fc80000000a00 */
[----:B------:R-:W4:Y:S01]  /*0070*/  LDC.64 R4, c[0x0][0x218] ;  /* 0x00008600ff047b82 */ /* 0x000f220000000a00 */
[----:B-1----:R-:W-:-:S05]  /*0080*/  IMAD.SHL.U32 R0, R0, 0x2, RZ ;  /* 0x0000000200007824 */ /* 0x002fca00078e00ff */
[----:B------:R-:W-:-:S05]  /*0090*/  LOP3.LUT R0, R0, 0xfe, RZ, 0xc0, !PT ;  /* 0x000000fe00007812 */ /* 0x000fca00078ec0ff */
[----:B---3--:R-:W-:-:S04]  /*00a0*/  IMAD R7, R7, 0x100, R0 ;  /* 0x0000010007077824 */ /* 0x008fc800078e0200 */
[C---:B--2---:R-:W-:Y:S01]  /*00b0*/  IMAD.WIDE R2, R7.reuse, 0x4, R2 ;  /* 0x0000000407027825 */ /* 0x044fe200078e0202 */
[----:B------:R-:W-:-:S13]  /*00c0*/  ISETP.GE.AND P0, PT, R7, 0x100, PT ;  /* 0x000001000700780c */ /* 0x000fda0003f06270 */
[----:B------:R-:W2:Y:S01]  /*00d0*/  @!P0 LDG.E.64 R8, desc[UR4][R2.64] ;  /* 0x0000000402088981 */ /* 0x000ea2000c1e1b00 */
[----:B----4-:R-:W-:Y:S01]  /*00e0*/  IMAD.WIDE R4, R7, 0x4, R4 ;  /* 0x0000000407047825 */ /* 0x010fe200078e0204 */
[----:B------:R-:W-:-:S04]  /*00f0*/  IADD3 R6, P1, R7, UR6, RZ ;  /* 0x0000000607067c10 */ /* 0x000fc8000ff3e0ff */
[----:B------:R-:W-:Y:S02]  /*0100*/  LEA.HI.X.SX32 R7, R7, UR7, 0x1, P1 ;  /* 0x0000000707077c11 */ /* 0x000fe400088f0eff */
[C---:B--2---:R-:W-:Y:S01]  /*0110*/  FSETP.NEU.AND P2, PT, R9.reuse, -1, PT ;  /* 0xbf8000000900780b */ /* 0x044fe20003f4d000 */
[----:B------:R-:W-:Y:S01]  /*0120*/  FMUL R11, R9, R9 ;  /* 0x00000009090b7220 */ /* 0x000fe20000400000 */
[C---:B------:R-:W-:Y:S01]  /*0130*/  FSETP.NEU.AND P3, PT, R8.reuse, -1, PT ;  /* 0xbf8000000800780b */ /* 0x040fe20003f6d000 */
[----:B------:R-:W-:Y:S01]  /*0140*/  FMUL R10, R8, R8 ;  /* 0x00000008080a7220 */ /* 0x000fe20000400000 */
[----:B------:R-:W-:Y:S02]  /*0150*/  SEL R9, RZ, 0x100, !P2 ;  /* 0x00000100ff097807 */ /* 0x000fe40005000000 */
[----:B------:R-:W-:Y:S02]  /*0160*/  SEL R0, RZ, 0x1, !P3 ;  /* 0x00000001ff007807 */ /* 0x000fe40005800000 */
[----:B------:R1:W-:Y:S03]  /*0170*/  @!P0 STG.E.64 desc[UR4][R4.64], R10 ;  /* 0x0000000a04008986 */ /* 0x0003e6000c101b04 */
[----:B------:R-:W-:Y:S01]  /*0180*/  IMAD.IADD R9, R0, 0x1, R9 ;  /* 0x0000000100097824 */ /* 0x000fe200078e0209 */
[----:B------:R-:W-:Y:S06]  /*0190*/  @P0 EXIT ;  /* 0x000000000000094d */ /* 0x000fec0003800000 */
[----:B------:R-:W-:Y:S01]  /*01a0*/  STG.E.U16 desc[UR4][R6.64], R9 ;  /* 0x0000000906007986 */ /* 0x000fe2000c101504 */
[----:B------:R-:W-:Y:S05]  /*01b0*/  EXIT ;  /* 0x000000000000794d */ /* 0x000fea0003800000 */
.L_x_0:
[----:B------:R-:W-:-:S00]  /*01c0*/  BRA `(.L_x_0) ;  /* 0xfffffffc00fc7947 */ /* 0x000fc0000383ffff */
[----:B------:R-:W-:-:S00]  /*01d0*/  NOP ;  /* 0x0000000000007918 */ /* 0x000fc00000000000 */
        /* <DEDUP_REMOVED lines=10> */
.L_x_1:


//--------------------- .nv.constant0.triton_poi_fused_ne_pow_0 --------------------------
	.section	.nv.constant0.triton_poi_fused_ne_pow_0,"a",@progbits
	.sectionflags	@""
	.align	4
.nv.constant0.triton_poi_fused_ne_pow_0:
	.zero		556
